//
// Generated by NVIDIA NVVM Compiler
//
// Compiler Build ID: CL-36424714
// Cuda compilation tools, release 13.0, V13.0.88
// Based on NVVM 20.0.0
//

.version 9.0
.target sm_100
.address_size 64

	// .globl	_Z13minimalKernelv

.visible .entry _Z13minimalKernelv()
{


	ret;

}


// ===== COMPILED SASS (sm_100) =====

	.target	sm_100

	.elftype	@"ET_EXEC"


//--------------------- .note.nv.tkinfo           --------------------------
	.section	.note.nv.tkinfo,"",@"SHT_NOTE"
	.sectionflags	@"SHF_NOTE_NV_TKINFO"
	.tkinfo
        /*0018*/ 	.word	0x00000002
        /*0030*/ 	.string	""
        /*0030*/ 	.string	"ptxas"
        /*0030*/ 	.string	"Cuda compilation tools, release 13.0, V13.0.88"
        /*0030*/ 	.string	"Build cuda_13.0.r13.0/compiler.36424714_0"
        /*0030*/ 	.string	"-arch sm_100 -m 64 "



//--------------------- .note.nv.cuinfo           --------------------------
	.section	.note.nv.cuinfo,"",@"SHT_NOTE"
	.sectionflags	@"SHF_NOTE_NV_CUINFO"
        /*0018*/ 	.short	0x0002
        /*001a*/ 	.short	0x0064
        /*001c*/ 	.short	0x0082
	.zero		2


//--------------------- .nv.info                  --------------------------
	.section	.nv.info,"",@"SHT_CUDA_INFO"
	.align	4


	//----- nvinfo : EIATTR_REGCOUNT
	.align		4
        /*0000*/ 	.byte	0x04, 0x2f
        /*0002*/ 	.short	(.L_1 - .L_0)
	.align		4
.L_0:
        /*0004*/ 	.word	index@(_Z13minimalKernelv)
        /*0008*/ 	.word	0x00000004


	//----- nvinfo : EIATTR_FRAME_SIZE
	.align		4
.L_1:
        /*000c*/ 	.byte	0x04, 0x11
        /*000e*/ 	.short	(.L_3 - .L_2)
	.align		4
.L_2:
        /*0010*/ 	.word	index@(_Z13minimalKernelv)
        /*0014*/ 	.word	0x00000000


	//----- nvinfo : EIATTR_MIN_STACK_SIZE
	.align		4
.L_3:
        /*0018*/ 	.byte	0x04, 0x12
        /*001a*/ 	.short	(.L_5 - .L_4)
	.align		4
.L_4:
        /*001c*/ 	.word	index@(_Z13minimalKernelv)
        /*0020*/ 	.word	0x00000000
.L_5:


//--------------------- .nv.compat                --------------------------
	.section	.nv.compat,"",@"SHT_CUDA_COMPAT_INFO"
	.align	4
        /*0000*/ 	.byte	0x02, 0x09, 0x00, 0x00, 0x02, 0x02, 0x01, 0x00, 0x02, 0x05, 0x05, 0x00, 0x03, 0x07, 0x01, 0x01
        /*0010*/ 	.byte	0x02, 0x03, 0x00, 0x00, 0x02, 0x06, 0x01, 0x00, 0x04, 0x0b, 0x08, 0x00, 0x09, 0x00, 0x00, 0x00
        /*0020*/ 	.byte	0x00, 0x00, 0x00, 0x00


//--------------------- .nv.info._Z13minimalKernelv --------------------------
	.section	.nv.info._Z13minimalKernelv,"",@"SHT_CUDA_INFO"
	.sectionflags	@""
	.align	4


	//----- nvinfo : EIATTR_CUDA_API_VERSION
	.align		4
        /*0000*/ 	.byte	0x04, 0x37
        /*0002*/ 	.short	(.L_7 - .L_6)
.L_6:
        /*0004*/ 	.word	0x00000082


	//----- nvinfo : EIATTR_SPARSE_MMA_MASK
	.align		4
.L_7:
        /*0008*/ 	.byte	0x03, 0x50
        /*000a*/ 	.short	0x0000


	//----- nvinfo : EIATTR_MAXREG_COUNT
	.align		4
        /*000c*/ 	.byte	0x03, 0x1b
        /*000e*/ 	.short	0x00ff


	//----- nvinfo : EIATTR_MERCURY_ISA_VERSION
	.align		4
        /*0010*/ 	.byte	0x03, 0x5f
        /*0012*/ 	.short	0x0101


	//----- nvinfo : EIATTR_VRC_CTA_INIT_COUNT
	.align		4
        /*0014*/ 	.byte	0x02, 0x4a
	.zero		1
	.zero		1


	//----- nvinfo : EIATTR_EXIT_INSTR_OFFSETS
	.align		4
        /*0018*/ 	.byte	0x04, 0x1c
        /*001a*/ 	.short	(.L_9 - .L_8)


	//   ....[0]....
.L_8:
        /*001c*/ 	.word	0x00000010


	//----- nvinfo : EIATTR_SW_WAR
	.align		4
.L_9:
        /*0020*/ 	.byte	0x04, 0x36
        /*0022*/ 	.short	(.L_11 - .L_10)
.L_10:
        /*0024*/ 	.word	0x00000008
.L_11:


//--------------------- .nv.callgraph             --------------------------
	.section	.nv.callgraph,"",@"SHT_CUDA_CALLGRAPH"
	.align	4
	.sectionentsize	8
	.align		4
        /*0000*/ 	.word	0x00000000
	.align		4
        /*0004*/ 	.word	0xffffffff
	.align		4
        /*0008*/ 	.word	0x00000000
	.align		4
        /*000c*/ 	.word	0xfffffffe
	.align		4
        /*0010*/ 	.word	0x00000000
	.align		4
        /*0014*/ 	.word	0xfffffffd
	.align		4
        /*0018*/ 	.word	0x00000000
	.align		4
        /*001c*/ 	.word	0xfffffffc


//--------------------- .text._Z13minimalKernelv  --------------------------
	.section	.text._Z13minimalKernelv,"ax",@progbits
	.align	128
        .global         _Z13minimalKernelv
        .type           _Z13minimalKernelv,@function
        .size           _Z13minimalKernelv,(.L_x_1 - _Z13minimalKernelv)
        .other          _Z13minimalKernelv,@"STO_CUDA_ENTRY STV_DEFAULT"
_Z13minimalKernelv:
.text._Z13minimalKernelv:
[----:B------:R-:W-:Y:S01]  /*0000*/  LDC R1, c[0x0][0x37c] ;  /* 0x0000df00ff017b82 */ /* 0x000fe20000000800 */
[----:B------:R-:W-:Y:S05]  /*0010*/  EXIT ;  /* 0x000000000000794d */ /* 0x000fea0003800000 */
.L_x_0:
[----:B------:R-:W-:-:S00]  /*0020*/  BRA `(.L_x_0) ;  /* 0xfffffffc00fc7947 */ /* 0x000fc0000383ffff */
[----:B------:R-:W-:-:S00]  /*0030*/  NOP ;  /* 0x0000000000007918 */ /* 0x000fc00000000000 */
        /* <DEDUP_REMOVED lines=12> */
.L_x_1:


//--------------------- .nv.shared.reserved.0     --------------------------
	.section	.nv.shared.reserved.0,"aw",@nobits
	.weak		__nv_reservedSMEM_offset_0_alias
	.size		__nv_reservedSMEM_offset_0_alias, 0, 64
	.other		__nv_reservedSMEM_offset_0_alias,@"STO_CUDA_RESERVED_SHARED STV_DEFAULT"
__nv_reservedSMEM_offset_0_alias:
	.zero		0
	.zero		64


//--------------------- .nv.constant0._Z13minimalKernelv --------------------------
	.section	.nv.constant0._Z13minimalKernelv,"a",@progbits
	.sectionflags	@""
	.align	4
.nv.constant0._Z13minimalKernelv:
	.zero		896


//--------------------- SYMBOLS --------------------------

	.type		.nv.reservedSmem.offset0,@object
	.size		.nv.reservedSmem.offset0,0x4
